//
// Generated by NVIDIA NVVM Compiler
//
// Compiler Build ID: CL-36424714
// Cuda compilation tools, release 13.0, V13.0.88
// Based on NVVM 20.0.0
//

.version 9.0
.target sm_100
.address_size 64

	// .globl	_Z7copypadPfiiiS_iii

.visible .entry _Z7copypadPfiiiS_iii(
	.param .u64 .ptr .align 1 _Z7copypadPfiiiS_iii_param_0,
	.param .u32 _Z7copypadPfiiiS_iii_param_1,
	.param .u32 _Z7copypadPfiiiS_iii_param_2,
	.param .u32 _Z7copypadPfiiiS_iii_param_3,
	.param .u64 .ptr .align 1 _Z7copypadPfiiiS_iii_param_4,
	.param .u32 _Z7copypadPfiiiS_iii_param_5,
	.param .u32 _Z7copypadPfiiiS_iii_param_6,
	.param .u32 _Z7copypadPfiiiS_iii_param_7
)
{
	.reg .pred 	%p<39>;
	.reg .b32 	%r<102>;
	.reg .b32 	%f<6>;
	.reg .b64 	%rd<35>;

	ld.param.u64 	%rd3, [_Z7copypadPfiiiS_iii_param_0];
	ld.param.u32 	%r52, [_Z7copypadPfiiiS_iii_param_1];
	ld.param.u32 	%r53, [_Z7copypadPfiiiS_iii_param_2];
	ld.param.u32 	%r54, [_Z7copypadPfiiiS_iii_param_3];
	ld.param.u64 	%rd4, [_Z7copypadPfiiiS_iii_param_4];
	ld.param.u32 	%r55, [_Z7copypadPfiiiS_iii_param_5];
	ld.param.u32 	%r56, [_Z7copypadPfiiiS_iii_param_6];
	ld.param.u32 	%r57, [_Z7copypadPfiiiS_iii_param_7];
	cvta.to.global.u64 	%rd1, %rd4;
	cvta.to.global.u64 	%rd2, %rd3;
	mov.u32 	%r58, %ctaid.y;
	mov.u32 	%r59, %ntid.y;
	mul.lo.s32 	%r1, %r58, %r59;
	mov.u32 	%r2, %tid.y;
	add.s32 	%r3, %r1, %r2;
	mov.u32 	%r60, %ctaid.x;
	mov.u32 	%r61, %ntid.x;
	mov.u32 	%r62, %tid.x;
	mad.lo.s32 	%r4, %r60, %r61, %r62;
	setp.lt.s32 	%p2, %r52, 1;
	@%p2 bra 	$L__BB0_27;
	setp.lt.s32 	%p3, %r3, %r53;
	setp.lt.s32 	%p4, %r4, %r54;
	and.pred  	%p1, %p3, %p4;
	and.b32  	%r5, %r52, 3;
	setp.lt.u32 	%p5, %r52, 4;
	mov.b32 	%r101, 0;
	@%p5 bra 	$L__BB0_20;
	and.b32  	%r101, %r52, 2147483644;
	neg.s32 	%r96, %r101;
	mad.lo.s32 	%r65, %r53, 3, %r3;
	mad.lo.s32 	%r94, %r54, %r65, %r4;
	mul.lo.s32 	%r66, %r54, %r53;
	shl.b32 	%r9, %r66, 2;
	mad.lo.s32 	%r67, %r56, 3, %r3;
	mad.lo.s32 	%r93, %r57, %r67, %r4;
	mul.lo.s32 	%r68, %r57, %r56;
	shl.b32 	%r11, %r68, 2;
	shl.b32 	%r69, %r53, 1;
	add.s32 	%r70, %r3, %r69;
	mad.lo.s32 	%r92, %r54, %r70, %r4;
	shl.b32 	%r71, %r56, 1;
	add.s32 	%r72, %r3, %r71;
	mad.lo.s32 	%r91, %r57, %r72, %r4;
	add.s32 	%r73, %r2, %r53;
	add.s32 	%r74, %r73, %r1;
	mad.lo.s32 	%r90, %r54, %r74, %r4;
	add.s32 	%r75, %r2, %r56;
	add.s32 	%r76, %r75, %r1;
	mad.lo.s32 	%r89, %r57, %r76, %r4;
	mad.lo.s32 	%r88, %r54, %r3, %r4;
	mad.lo.s32 	%r87, %r57, %r3, %r4;
	mov.b32 	%r95, 1;
	not.pred 	%p6, %p1;
$L__BB0_3:
	@%p6 bra 	$L__BB0_7;
	setp.ge.s32 	%p7, %r4, %r57;
	setp.ge.s32 	%p8, %r3, %r56;
	add.s32 	%r77, %r95, -1;
	setp.ge.s32 	%p9, %r77, %r55;
	or.pred  	%p10, %p9, %p8;
	or.pred  	%p11, %p7, %p10;
	@%p11 bra 	$L__BB0_6;
	mul.wide.s32 	%rd7, %r87, 4;
	add.s64 	%rd8, %rd1, %rd7;
	ld.global.f32 	%f1, [%rd8];
	mul.wide.s32 	%rd9, %r88, 4;
	add.s64 	%rd10, %rd2, %rd9;
	st.global.f32 	[%rd10], %f1;
	bra.uni 	$L__BB0_7;
$L__BB0_6:
	mul.wide.s32 	%rd5, %r88, 4;
	add.s64 	%rd6, %rd2, %rd5;
	mov.b32 	%r78, 0;
	st.global.u32 	[%rd6], %r78;
$L__BB0_7:
	@%p6 bra 	$L__BB0_11;
	setp.lt.s32 	%p13, %r4, %r57;
	setp.lt.s32 	%p14, %r3, %r56;
	setp.lt.s32 	%p15, %r95, %r55;
	and.pred  	%p16, %p15, %p14;
	and.pred  	%p17, %p13, %p16;
	@%p17 bra 	$L__BB0_10;
	mul.wide.s32 	%rd11, %r90, 4;
	add.s64 	%rd12, %rd2, %rd11;
	mov.b32 	%r79, 0;
	st.global.u32 	[%rd12], %r79;
	bra.uni 	$L__BB0_11;
$L__BB0_10:
	mul.wide.s32 	%rd13, %r89, 4;
	add.s64 	%rd14, %rd1, %rd13;
	ld.global.f32 	%f2, [%rd14];
	mul.wide.s32 	%rd15, %r90, 4;
	add.s64 	%rd16, %rd2, %rd15;
	st.global.f32 	[%rd16], %f2;
$L__BB0_11:
	@%p6 bra 	$L__BB0_15;
	setp.lt.s32 	%p19, %r4, %r57;
	setp.lt.s32 	%p20, %r3, %r56;
	add.s32 	%r80, %r95, 1;
	setp.lt.s32 	%p21, %r80, %r55;
	and.pred  	%p22, %p21, %p20;
	and.pred  	%p23, %p19, %p22;
	@%p23 bra 	$L__BB0_14;
	mul.wide.s32 	%rd17, %r92, 4;
	add.s64 	%rd18, %rd2, %rd17;
	mov.b32 	%r81, 0;
	st.global.u32 	[%rd18], %r81;
	bra.uni 	$L__BB0_15;
$L__BB0_14:
	mul.wide.s32 	%rd19, %r91, 4;
	add.s64 	%rd20, %rd1, %rd19;
	ld.global.f32 	%f3, [%rd20];
	mul.wide.s32 	%rd21, %r92, 4;
	add.s64 	%rd22, %rd2, %rd21;
	st.global.f32 	[%rd22], %f3;
$L__BB0_15:
	@%p6 bra 	$L__BB0_19;
	setp.lt.s32 	%p25, %r4, %r57;
	setp.lt.s32 	%p26, %r3, %r56;
	add.s32 	%r82, %r95, 2;
	setp.lt.s32 	%p27, %r82, %r55;
	and.pred  	%p28, %p27, %p26;
	and.pred  	%p29, %p25, %p28;
	@%p29 bra 	$L__BB0_18;
	mul.wide.s32 	%rd23, %r94, 4;
	add.s64 	%rd24, %rd2, %rd23;
	mov.b32 	%r83, 0;
	st.global.u32 	[%rd24], %r83;
	bra.uni 	$L__BB0_19;
$L__BB0_18:
	mul.wide.s32 	%rd25, %r93, 4;
	add.s64 	%rd26, %rd1, %rd25;
	ld.global.f32 	%f4, [%rd26];
	mul.wide.s32 	%rd27, %r94, 4;
	add.s64 	%rd28, %rd2, %rd27;
	st.global.f32 	[%rd28], %f4;
$L__BB0_19:
	add.s32 	%r96, %r96, 4;
	add.s32 	%r95, %r95, 4;
	add.s32 	%r94, %r94, %r9;
	add.s32 	%r93, %r93, %r11;
	add.s32 	%r92, %r92, %r9;
	add.s32 	%r91, %r91, %r11;
	add.s32 	%r90, %r90, %r9;
	add.s32 	%r89, %r89, %r11;
	add.s32 	%r88, %r88, %r9;
	add.s32 	%r87, %r87, %r11;
	setp.ne.s32 	%p30, %r96, 0;
	@%p30 bra 	$L__BB0_3;
$L__BB0_20:
	setp.eq.s32 	%p31, %r5, 0;
	@%p31 bra 	$L__BB0_27;
	mad.lo.s32 	%r84, %r101, %r53, %r3;
	mad.lo.s32 	%r100, %r54, %r84, %r4;
	mul.lo.s32 	%r40, %r54, %r53;
	mad.lo.s32 	%r85, %r101, %r56, %r3;
	mad.lo.s32 	%r99, %r57, %r85, %r4;
	mul.lo.s32 	%r42, %r57, %r56;
	neg.s32 	%r98, %r5;
	not.pred 	%p32, %p1;
$L__BB0_22:
	.pragma "nounroll";
	@%p32 bra 	$L__BB0_26;
	setp.lt.s32 	%p33, %r4, %r57;
	setp.lt.s32 	%p34, %r3, %r56;
	setp.lt.s32 	%p35, %r101, %r55;
	and.pred  	%p36, %p35, %p34;
	and.pred  	%p37, %p33, %p36;
	@%p37 bra 	$L__BB0_25;
	mul.wide.s32 	%rd29, %r100, 4;
	add.s64 	%rd30, %rd2, %rd29;
	mov.b32 	%r86, 0;
	st.global.u32 	[%rd30], %r86;
	bra.uni 	$L__BB0_26;
$L__BB0_25:
	mul.wide.s32 	%rd31, %r99, 4;
	add.s64 	%rd32, %rd1, %rd31;
	ld.global.f32 	%f5, [%rd32];
	mul.wide.s32 	%rd33, %r100, 4;
	add.s64 	%rd34, %rd2, %rd33;
	st.global.f32 	[%rd34], %f5;
$L__BB0_26:
	add.s32 	%r101, %r101, 1;
	add.s32 	%r100, %r100, %r40;
	add.s32 	%r99, %r99, %r42;
	add.s32 	%r98, %r98, 1;
	setp.ne.s32 	%p38, %r98, 0;
	@%p38 bra 	$L__BB0_22;
$L__BB0_27:
	ret;

}


// ===== COMPILED SASS (sm_100) =====

	.target	sm_100

	.elftype	@"ET_EXEC"


//--------------------- .note.nv.tkinfo           --------------------------
	.section	.note.nv.tkinfo,"",@"SHT_NOTE"
	.sectionflags	@"SHF_NOTE_NV_TKINFO"
	.tkinfo
        /*0018*/ 	.word	0x00000002
        /*0030*/ 	.string	""
        /*0030*/ 	.string	"ptxas"
        /*0030*/ 	.string	"Cuda compilation tools, release 13.0, V13.0.88"
        /*0030*/ 	.string	"Build cuda_13.0.r13.0/compiler.36424714_0"
        /*0030*/ 	.string	"-arch sm_100 -m 64 "



//--------------------- .note.nv.cuinfo           --------------------------
	.section	.note.nv.cuinfo,"",@"SHT_NOTE"
	.sectionflags	@"SHF_NOTE_NV_CUINFO"
        /*0018*/ 	.short	0x0002
        /*001a*/ 	.short	0x0064
        /*001c*/ 	.short	0x0082
	.zero		2


//--------------------- .nv.info                  --------------------------
	.section	.nv.info,"",@"SHT_CUDA_INFO"
	.align	4


	//----- nvinfo : EIATTR_REGCOUNT
	.align		4
        /*0000*/ 	.byte	0x04, 0x2f
        /*0002*/ 	.short	(.L_1 - .L_0)
	.align		4
.L_0:
        /*0004*/ 	.word	index@(_Z7copypadPfiiiS_iii)
        /*0008*/ 	.word	0x0000001e


	//----- nvinfo : EIATTR_FRAME_SIZE
	.align		4
.L_1:
        /*000c*/ 	.byte	0x04, 0x11
        /*000e*/ 	.short	(.L_3 - .L_2)
	.align		4
.L_2:
        /*0010*/ 	.word	index@(_Z7copypadPfiiiS_iii)
        /*0014*/ 	.word	0x00000000


	//----- nvinfo : EIATTR_MIN_STACK_SIZE
	.align		4
.L_3:
        /*0018*/ 	.byte	0x04, 0x12
        /*001a*/ 	.short	(.L_5 - .L_4)
	.align		4
.L_4:
        /*001c*/ 	.word	index@(_Z7copypadPfiiiS_iii)
        /*0020*/ 	.word	0x00000000
.L_5:


//--------------------- .nv.compat                --------------------------
	.section	.nv.compat,"",@"SHT_CUDA_COMPAT_INFO"
	.align	4
        /*0000*/ 	.byte	0x02, 0x09, 0x00, 0x00, 0x02, 0x02, 0x01, 0x00, 0x02, 0x05, 0x05, 0x00, 0x03, 0x07, 0x01, 0x01
        /*0010*/ 	.byte	0x02, 0x03, 0x00, 0x00, 0x02, 0x06, 0x01, 0x00, 0x04, 0x0b, 0x08, 0x00, 0x09, 0x00, 0x00, 0x00
        /*0020*/ 	.byte	0x00, 0x00, 0x00, 0x00


//--------------------- .nv.info._Z7copypadPfiiiS_iii --------------------------
	.section	.nv.info._Z7copypadPfiiiS_iii,"",@"SHT_CUDA_INFO"
	.sectionflags	@""
	.align	4


	//----- nvinfo : EIATTR_CUDA_API_VERSION
	.align		4
        /*0000*/ 	.byte	0x04, 0x37
        /*0002*/ 	.short	(.L_7 - .L_6)
.L_6:
        /*0004*/ 	.word	0x00000082


	//----- nvinfo : EIATTR_KPARAM_INFO
	.align		4
.L_7:
        /*0008*/ 	.byte	0x04, 0x17
        /*000a*/ 	.short	(.L_9 - .L_8)
.L_8:
        /*000c*/ 	.word	0x00000000
        /*0010*/ 	.short	0x0007
        /*0012*/ 	.short	0x0028
        /*0014*/ 	.byte	0x00, 0xf0, 0x11, 0x00


	//----- nvinfo : EIATTR_KPARAM_INFO
	.align		4
.L_9:
        /*0018*/ 	.byte	0x04, 0x17
        /*001a*/ 	.short	(.L_11 - .L_10)
.L_10:
        /*001c*/ 	.word	0x00000000
        /*0020*/ 	.short	0x0006
        /*0022*/ 	.short	0x0024
        /*0024*/ 	.byte	0x00, 0xf0, 0x11, 0x00


	//----- nvinfo : EIATTR_KPARAM_INFO
	.align		4
.L_11:
        /*0028*/ 	.byte	0x04, 0x17
        /*002a*/ 	.short	(.L_13 - .L_12)
.L_12:
        /*002c*/ 	.word	0x00000000
        /*0030*/ 	.short	0x0005
        /*0032*/ 	.short	0x0020
        /*0034*/ 	.byte	0x00, 0xf0, 0x11, 0x00


	//----- nvinfo : EIATTR_KPARAM_INFO
	.align		4
.L_13:
        /*0038*/ 	.byte	0x04, 0x17
        /*003a*/ 	.short	(.L_15 - .L_14)
.L_14:
        /*003c*/ 	.word	0x00000000
        /*0040*/ 	.short	0x0004
        /*0042*/ 	.short	0x0018
        /*0044*/ 	.byte	0x00, 0xf5, 0x21, 0x00


	//----- nvinfo : EIATTR_KPARAM_INFO
	.align		4
.L_15:
        /*0048*/ 	.byte	0x04, 0x17
        /*004a*/ 	.short	(.L_17 - .L_16)
.L_16:
        /*004c*/ 	.word	0x00000000
        /*0050*/ 	.short	0x0003
        /*0052*/ 	.short	0x0010
        /*0054*/ 	.byte	0x00, 0xf0, 0x11, 0x00


	//----- nvinfo : EIATTR_KPARAM_INFO
	.align		4
.L_17:
        /*0058*/ 	.byte	0x04, 0x17
        /*005a*/ 	.short	(.L_19 - .L_18)
.L_18:
        /*005c*/ 	.word	0x00000000
        /*0060*/ 	.short	0x0002
        /*0062*/ 	.short	0x000c
        /*0064*/ 	.byte	0x00, 0xf0, 0x11, 0x00


	//----- nvinfo : EIATTR_KPARAM_INFO
	.align		4
.L_19:
        /*0068*/ 	.byte	0x04, 0x17
        /*006a*/ 	.short	(.L_21 - .L_20)
.L_20:
        /*006c*/ 	.word	0x00000000
        /*0070*/ 	.short	0x0001
        /*0072*/ 	.short	0x0008
        /*0074*/ 	.byte	0x00, 0xf0, 0x11, 0x00


	//----- nvinfo : EIATTR_KPARAM_INFO
	.align		4
.L_21:
        /*0078*/ 	.byte	0x04, 0x17
        /*007a*/ 	.short	(.L_23 - .L_22)
.L_22:
        /*007c*/ 	.word	0x00000000
        /*0080*/ 	.short	0x0000
        /*0082*/ 	.short	0x0000
        /*0084*/ 	.byte	0x00, 0xf5, 0x21, 0x00


	//----- nvinfo : EIATTR_SPARSE_MMA_MASK
	.align		4
.L_23:
        /*0088*/ 	.byte	0x03, 0x50
        /*008a*/ 	.short	0x0000


	//----- nvinfo : EIATTR_MAXREG_COUNT
	.align		4
        /*008c*/ 	.byte	0x03, 0x1b
        /*008e*/ 	.short	0x00ff


	//----- nvinfo : EIATTR_MERCURY_ISA_VERSION
	.align		4
        /*0090*/ 	.byte	0x03, 0x5f
        /*0092*/ 	.short	0x0101


	//----- nvinfo : EIATTR_VRC_CTA_INIT_COUNT
	.align		4
        /*0094*/ 	.byte	0x02, 0x4a
	.zero		1
	.zero		1


	//----- nvinfo : EIATTR_EXIT_INSTR_OFFSETS
	.align		4
        /*0098*/ 	.byte	0x04, 0x1c
        /*009a*/ 	.short	(.L_25 - .L_24)


	//   ....[0]....
.L_24:
        /*009c*/ 	.word	0x00000070


	//   ....[1]....
        /*00a0*/ 	.word	0x00000770


	//   ....[2]....
        /*00a4*/ 	.word	0x000009c0


	//----- nvinfo : EIATTR_CRS_STACK_SIZE
	.align		4
.L_25:
        /*00a8*/ 	.byte	0x04, 0x1e
        /*00aa*/ 	.short	(.L_27 - .L_26)
.L_26:
        /*00ac*/ 	.word	0x00000000


	//----- nvinfo : EIATTR_CBANK_PARAM_SIZE
	.align		4
.L_27:
        /*00b0*/ 	.byte	0x03, 0x19
        /*00b2*/ 	.short	0x002c


	//----- nvinfo : EIATTR_PARAM_CBANK
	.align		4
        /*00b4*/ 	.byte	0x04, 0x0a
        /*00b6*/ 	.short	(.L_29 - .L_28)
	.align		4
.L_28:
        /*00b8*/ 	.word	index@(.nv.constant0._Z7copypadPfiiiS_iii)
        /*00bc*/ 	.short	0x0380
        /*00be*/ 	.short	0x002c


	//----- nvinfo : EIATTR_SW_WAR
	.align		4
.L_29:
        /*00c0*/ 	.byte	0x04, 0x36
        /*00c2*/ 	.short	(.L_31 - .L_30)
.L_30:
        /*00c4*/ 	.word	0x00000008
.L_31:


//--------------------- .nv.callgraph             --------------------------
	.section	.nv.callgraph,"",@"SHT_CUDA_CALLGRAPH"
	.align	4
	.sectionentsize	8
	.align		4
        /*0000*/ 	.word	0x00000000
	.align		4
        /*0004*/ 	.word	0xffffffff
	.align		4
        /*0008*/ 	.word	0x00000000
	.align		4
        /*000c*/ 	.word	0xfffffffe
	.align		4
        /*0010*/ 	.word	0x00000000
	.align		4
        /*0014*/ 	.word	0xfffffffd
	.align		4
        /*0018*/ 	.word	0x00000000
	.align		4
        /*001c*/ 	.word	0xfffffffc


//--------------------- .text._Z7copypadPfiiiS_iii --------------------------
	.section	.text._Z7copypadPfiiiS_iii,"ax",@progbits
	.align	128
        .global         _Z7copypadPfiiiS_iii
        .type           _Z7copypadPfiiiS_iii,@function
        .size           _Z7copypadPfiiiS_iii,(.L_x_15 - _Z7copypadPfiiiS_iii)
        .other          _Z7copypadPfiiiS_iii,@"STO_CUDA_ENTRY STV_DEFAULT"
_Z7copypadPfiiiS_iii:
.text._Z7copypadPfiiiS_iii:
[----:B------:R-:W-:Y:S08]  /*0000*/  LDC R1, c[0x0][0x37c] ;  /* 0x0000df00ff017b82 */ /* 0x000ff00000000800 */
[----:B------:R-:W0:Y:S01]  /*0010*/  LDC R4, c[0x0][0x388] ;  /* 0x0000e200ff047b82 */ /* 0x000e220000000800 */
[----:B------:R-:W1:Y:S01]  /*0020*/  S2R R3, SR_TID.X ;  /* 0x0000000000037919 */ /* 0x000e620000002100 */
[----:B------:R-:W2:Y:S06]  /*0030*/  LDCU UR5, c[0x0][0x364] ;  /* 0x00006c80ff0577ac */ /* 0x000eac0008000800 */
[----:B------:R-:W3:Y:S08]  /*0040*/  S2UR UR4, SR_CTAID.Y ;  /* 0x00000000000479c3 */ /* 0x000ef00000002600 */
[----:B------:R-:W4:Y:S01]  /*0050*/  S2UR UR6, SR_CTAID.X ;  /* 0x00000000000679c3 */ /* 0x000f220000002500 */
[----:B0-----:R-:W-:-:S13]  /*0060*/  ISETP.GE.AND P0, PT, R4, 0x1, PT ;  /* 0x000000010400780c */ /* 0x001fda0003f06270 */
[----:B-1234-:R-:W-:Y:S05]  /*0070*/  @!P0 EXIT ;  /* 0x000000000000894d */ /* 0x01efea0003800000 */
[----:B------:R-:W0:Y:S01]  /*0080*/  S2R R27, SR_TID.Y ;  /* 0x00000000001b7919 */ /* 0x000e220000002200 */
[----:B------:R-:W1:Y:S01]  /*0090*/  LDC R0, c[0x0][0x360] ;  /* 0x0000d800ff007b82 */ /* 0x000e620000000800 */
[----:B------:R-:W2:Y:S01]  /*00a0*/  LDCU UR8, c[0x0][0x390] ;  /* 0x00007200ff0877ac */ /* 0x000ea20008000800 */
[----:B------:R-:W-:Y:S01]  /*00b0*/  ISETP.GE.U32.AND P1, PT, R4, 0x4, PT ;  /* 0x000000040400780c */ /* 0x000fe20003f26070 */
[----:B------:R-:W-:Y:S01]  /*00c0*/  HFMA2 R5, -RZ, RZ, 0, 0 ;  /* 0x00000000ff057431 */ /* 0x000fe200000001ff */
[----:B------:R-:W-:-:S04]  /*00d0*/  UIMAD UR4, UR4, UR5, URZ ;  /* 0x00000005040472a4 */ /* 0x000fc8000f8e02ff */
[----:B------:R-:W3:Y:S01]  /*00e0*/  LDC R7, c[0x0][0x38c] ;  /* 0x0000e300ff077b82 */ /* 0x000ee20000000800 */
[----:B-1----:R-:W-:Y:S01]  /*00f0*/  IMAD R0, R0, UR6, R3 ;  /* 0x0000000600007c24 */ /* 0x002fe2000f8e0203 */
[----:B------:R-:W1:Y:S01]  /*0100*/  LDCU.64 UR6, c[0x0][0x358] ;  /* 0x00006b00ff0677ac */ /* 0x000e620008000a00 */
[----:B------:R-:W-:-:S03]  /*0110*/  LOP3.LUT R3, R4, 0x3, RZ, 0xc0, !PT ;  /* 0x0000000304037812 */ /* 0x000fc600078ec0ff */
[----:B--2---:R-:W-:Y:S02]  /*0120*/  ISETP.GE.AND P0, PT, R0, UR8, PT ;  /* 0x0000000800007c0c */ /* 0x004fe4000bf06270 */
[----:B0-----:R-:W-:-:S04]  /*0130*/  IADD3 R2, PT, PT, R27, UR4, RZ ;  /* 0x000000041b027c10 */ /* 0x001fc8000fffe0ff */
[----:B---3--:R-:W-:Y:S01]  /*0140*/  ISETP.LT.AND P0, PT, R2, R7, !P0 ;  /* 0x000000070200720c */ /* 0x008fe20004701270 */
[----:B------:R-:W-:-:S12]  /*0150*/  @!P1 BRA `(.L_x_0) ;  /* 0x0000000400809947 */ /* 0x000fd80003800000 */
[----:B------:R-:W0:Y:S01]  /*0160*/  LDC R23, c[0x0][0x3a4] ;  /* 0x0000e900ff177b82 */ /* 0x000e220000000800 */
[----:B------:R-:W2:Y:S01]  /*0170*/  LDCU UR5, c[0x0][0x3a8] ;  /* 0x00007500ff0577ac */ /* 0x000ea20008000800 */
[C---:B------:R-:W-:Y:S01]  /*0180*/  IADD3 R13, PT, PT, R7.reuse, UR4, R27 ;  /* 0x00000004070d7c10 */ /* 0x040fe2000fffe01b */
[C---:B------:R-:W-:Y:S01]  /*0190*/  IMAD R9, R7.reuse, 0x3, R2 ;  /* 0x0000000307097824 */ /* 0x040fe200078e0202 */
[C---:B------:R-:W-:Y:S01]  /*01a0*/  LEA R11, R7.reuse, R2, 0x1 ;  /* 0x00000002070b7211 */ /* 0x040fe200078e08ff */
[----:B------:R-:W3:Y:S01]  /*01b0*/  LDCU UR9, c[0x0][0x3a8] ;  /* 0x00007500ff0977ac */ /* 0x000ee20008000800 */
[----:B------:R-:W-:Y:S01]  /*01c0*/  LOP3.LUT R5, R4, 0x7ffffffc, RZ, 0xc0, !PT ;  /* 0x7ffffffc04057812 */ /* 0x000fe200078ec0ff */
[----:B------:R-:W-:Y:S01]  /*01d0*/  IMAD R4, R7, UR8, RZ ;  /* 0x0000000807047c24 */ /* 0x000fe2000f8e02ff */
[----:B------:R-:W4:Y:S01]  /*01e0*/  LDC.64 R14, c[0x0][0x380] ;  /* 0x0000e000ff0e7b82 */ /* 0x000f220000000a00 */
[--C-:B------:R-:W-:Y:S01]  /*01f0*/  IMAD R7, R2, UR8, R0.reuse ;  /* 0x0000000802077c24 */ /* 0x100fe2000f8e0200 */
[----:B------:R-:W-:Y:S01]  /*0200*/  IADD3 R8, PT, PT, -R5, RZ, RZ ;  /* 0x000000ff05087210 */ /* 0x000fe20007ffe1ff */
[----:B------:R-:W-:-:S02]  /*0210*/  IMAD R9, R9, UR8, R0 ;  /* 0x0000000809097c24 */ /* 0x000fc4000f8e0200 */
[--C-:B------:R-:W-:Y:S02]  /*0220*/  IMAD R11, R11, UR8, R0.reuse ;  /* 0x000000080b0b7c24 */ /* 0x100fe4000f8e0200 */
[--C-:B------:R-:W-:Y:S01]  /*0230*/  IMAD R13, R13, UR8, R0.reuse ;  /* 0x000000080d0d7c24 */ /* 0x100fe2000f8e0200 */
[----:B------:R-:W1:Y:S01]  /*0240*/  LDC.64 R16, c[0x0][0x398] ;  /* 0x0000e600ff107b82 */ /* 0x000e620000000a00 */
[----:B--2---:R-:W-:-:S07]  /*0250*/  IMAD R6, R2, UR5, R0 ;  /* 0x0000000502067c24 */ /* 0x004fce000f8e0200 */
[----:B------:R-:W2:Y:S01]  /*0260*/  LDC.64 R18, c[0x0][0x3a0] ;  /* 0x0000e800ff127b82 */ /* 0x000ea20000000a00 */
[C---:B0-----:R-:W-:Y:S01]  /*0270*/  IADD3 R27, PT, PT, R23.reuse, UR4, R27 ;  /* 0x00000004171b7c10 */ /* 0x041fe2000fffe01b */
[C-C-:B------:R-:W-:Y:S01]  /*0280*/  IMAD R21, R23.reuse, 0x3, R2.reuse ;  /* 0x0000000317157824 */ /* 0x140fe200078e0202 */
[----:B------:R-:W-:Y:S01]  /*0290*/  UMOV UR4, 0x1 ;  /* 0x0000000100047882 */ /* 0x000fe20000000000 */
[C---:B------:R-:W-:Y:S02]  /*02a0*/  IMAD R25, R23.reuse, 0x2, R2 ;  /* 0x0000000217197824 */ /* 0x040fe400078e0202 */
[----:B------:R-:W-:Y:S02]  /*02b0*/  IMAD R23, R23, UR5, RZ ;  /* 0x0000000517177c24 */ /* 0x000fe4000f8e02ff */
[--C-:B------:R-:W-:Y:S02]  /*02c0*/  IMAD R10, R21, UR5, R0.reuse ;  /* 0x00000005150a7c24 */ /* 0x100fe4000f8e0200 */
[----:B------:R-:W-:-:S02]  /*02d0*/  IMAD R12, R25, UR5, R0 ;  /* 0x00000005190c7c24 */ /* 0x000fc4000f8e0200 */
[----:B---34-:R-:W-:-:S07]  /*02e0*/  IMAD R22, R27, UR5, R0 ;  /* 0x000000051b167c24 */ /* 0x018fce000f8e0200 */
.L_x_10:
[----:B------:R-:W-:Y:S04]  /*02f0*/  BSSY.RECONVERGENT B0, `(.L_x_1) ;  /* 0x000000e000007945 */ /* 0x000fe80003800200 */
[----:B01-34-:R-:W-:Y:S05]  /*0300*/  @!P0 BRA `(.L_x_2) ;  /* 0x0000000000308947 */ /* 0x01bfea0003800000 */
[----:B------:R-:W-:Y:S01]  /*0310*/  UIADD3 UR5, UPT, UPT, UR4, -0x1, URZ ;  /* 0xffffffff04057890 */ /* 0x000fe2000fffe0ff */
[----:B--2---:R-:W-:-:S05]  /*0320*/  ISETP.GE.AND P1, PT, R2, R19, PT ;  /* 0x000000130200720c */ /* 0x004fca0003f26270 */
[----:B------:R-:W-:-:S04]  /*0330*/  ISETP.LE.OR P1, PT, R18, UR5, P1 ;  /* 0x0000000512007c0c */ /* 0x000fc80008f23670 */
[----:B------:R-:W-:-:S13]  /*0340*/  ISETP.GE.OR P1, PT, R0, UR9, P1 ;  /* 0x0000000900007c0c */ /* 0x000fda0008f26670 */
[----:B------:R-:W-:Y:S05]  /*0350*/  @P1 BRA `(.L_x_3) ;  /* 0x0000000000141947 */ /* 0x000fea0003800000 */
[----:B-1----:R-:W-:-:S06]  /*0360*/  IMAD.WIDE R24, R6, 0x4, R16 ;  /* 0x0000000406187825 */ /* 0x002fcc00078e0210 */
[----:B------:R-:W2:Y:S01]  /*0370*/  LDG.E R25, desc[UR6][R24.64] ;  /* 0x0000000618197981 */ /* 0x000ea2000c1e1900 */
[----:B------:R-:W-:-:S05]  /*0380*/  IMAD.WIDE R20, R7, 0x4, R14 ;  /* 0x0000000407147825 */ /* 0x000fca00078e020e */
[----:B--2---:R3:W-:Y:S01]  /*0390*/  STG.E desc[UR6][R20.64], R25 ;  /* 0x0000001914007986 */ /* 0x0047e2000c101906 */
[----:B------:R-:W-:Y:S05]  /*03a0*/  BRA `(.L_x_2) ;  /* 0x0000000000087947 */ /* 0x000fea0003800000 */
.L_x_3:
[----:B------:R-:W-:-:S05]  /*03b0*/  IMAD.WIDE R20, R7, 0x4, R14 ;  /* 0x0000000407147825 */ /* 0x000fca00078e020e */
[----:B-1----:R0:W-:Y:S02]  /*03c0*/  STG.E desc[UR6][R20.64], RZ ;  /* 0x000000ff14007986 */ /* 0x0021e4000c101906 */
.L_x_2:
[----:B-1----:R-:W-:Y:S05]  /*03d0*/  BSYNC.RECONVERGENT B0 ;  /* 0x0000000000007941 */ /* 0x002fea0003800200 */
.L_x_1:
[----:B------:R-:W-:Y:S04]  /*03e0*/  BSSY.RECONVERGENT B0, `(.L_x_4) ;  /* 0x000000d000007945 */ /* 0x000fe80003800200 */
[----:B------:R-:W-:Y:S05]  /*03f0*/  @!P0 BRA `(.L_x_5) ;  /* 0x00000000002c8947 */ /* 0x000fea0003800000 */
[----:B--2---:R-:W-:-:S04]  /*0400*/  ISETP.GE.AND P1, PT, R2, R19, PT ;  /* 0x000000130200720c */ /* 0x004fc80003f26270 */
[----:B------:R-:W-:-:S04]  /*0410*/  ISETP.GT.AND P1, PT, R18, UR4, !P1 ;  /* 0x0000000412007c0c */ /* 0x000fc8000cf24270 */
[----:B------:R-:W-:-:S13]  /*0420*/  ISETP.LT.AND P1, PT, R0, UR9, P1 ;  /* 0x0000000900007c0c */ /* 0x000fda0008f21270 */
[----:B0--3--:R-:W0:Y:S02]  /*0430*/  @!P1 LDC.64 R20, c[0x0][0x380] ;  /* 0x0000e000ff149b82 */ /* 0x009e240000000a00 */
[----:B0-----:R-:W-:-:S05]  /*0440*/  @!P1 IMAD.WIDE R20, R13, 0x4, R20 ;  /* 0x000000040d149825 */ /* 0x001fca00078e0214 */
[----:B------:R1:W-:Y:S01]  /*0450*/  @!P1 STG.E desc[UR6][R20.64], RZ ;  /* 0x000000ff14009986 */ /* 0x0003e2000c101906 */
[----:B------:R-:W-:Y:S05]  /*0460*/  @!P1 BRA `(.L_x_5) ;  /* 0x0000000000109947 */ /* 0x000fea0003800000 */
[----:B------:R-:W-:-:S06]  /*0470*/  IMAD.WIDE R24, R22, 0x4, R16 ;  /* 0x0000000416187825 */ /* 0x000fcc00078e0210 */
[----:B------:R-:W2:Y:S01]  /*0480*/  LDG.E R25, desc[UR6][R24.64] ;  /* 0x0000000618197981 */ /* 0x000ea2000c1e1900 */
[----:B-1----:R-:W-:-:S05]  /*0490*/  IMAD.WIDE R20, R13, 0x4, R14 ;  /* 0x000000040d147825 */ /* 0x002fca00078e020e */
[----:B--2---:R4:W-:Y:S02]  /*04a0*/  STG.E desc[UR6][R20.64], R25 ;  /* 0x0000001914007986 */ /* 0x0049e4000c101906 */
.L_x_5:
[----:B------:R-:W-:Y:S05]  /*04b0*/  BSYNC.RECONVERGENT B0 ;  /* 0x0000000000007941 */ /* 0x000fea0003800200 */
.L_x_4:
[----:B------:R-:W-:Y:S04]  /*04c0*/  BSSY.RECONVERGENT B0, `(.L_x_6) ;  /* 0x000000e000007945 */ /* 0x000fe80003800200 */
[----:B------:R-:W-:Y:S05]  /*04d0*/  @!P0 BRA `(.L_x_7) ;  /* 0x0000000000308947 */ /* 0x000fea0003800000 */
[----:B------:R-:W-:Y:S01]  /*04e0*/  UIADD3 UR5, UPT, UPT, UR4, 0x1, URZ ;  /* 0x0000000104057890 */ /* 0x000fe2000fffe0ff */
[----:B--2---:R-:W-:-:S05]  /*04f0*/  ISETP.GE.AND P1, PT, R2, R19, PT ;  /* 0x000000130200720c */ /* 0x004fca0003f26270 */
[----:B------:R-:W-:-:S04]  /*0500*/  ISETP.GT.AND P1, PT, R18, UR5, !P1 ;  /* 0x0000000512007c0c */ /* 0x000fc8000cf24270 */
[----:B------:R-:W-:-:S13]  /*0510*/  ISETP.LT.AND P1, PT, R0, UR9, P1 ;  /* 0x0000000900007c0c */ /* 0x000fda0008f21270 */
[----:B01-34-:R-:W0:Y:S02]  /*0520*/  @!P1 LDC.64 R20, c[0x0][0x380] ;  /* 0x0000e000ff149b82 */ /* 0x01be240000000a00 */
[----:B0-----:R-:W-:-:S05]  /*0530*/  @!P1 IMAD.WIDE R20, R11, 0x4, R20 ;  /* 0x000000040b149825 */ /* 0x001fca00078e0214 */
[----:B------:R0:W-:Y:S01]  /*0540*/  @!P1 STG.E desc[UR6][R20.64], RZ ;  /* 0x000000ff14009986 */ /* 0x0001e2000c101906 */
[----:B------:R-:W-:Y:S05]  /*0550*/  @!P1 BRA `(.L_x_7) ;  /* 0x0000000000109947 */ /* 0x000fea0003800000 */
[----:B------:R-:W-:-:S06]  /*0560*/  IMAD.WIDE R24, R12, 0x4, R16 ;  /* 0x000000040c187825 */ /* 0x000fcc00078e0210 */
[----:B------:R-:W2:Y:S01]  /*0570*/  LDG.E R25, desc[UR6][R24.64] ;  /* 0x0000000618197981 */ /* 0x000ea2000c1e1900 */
[----:B0-----:R-:W-:-:S05]  /*0580*/  IMAD.WIDE R20, R11, 0x4, R14 ;  /* 0x000000040b147825 */ /* 0x001fca00078e020e */
[----:B--2---:R0:W-:Y:S02]  /*0590*/  STG.E desc[UR6][R20.64], R25 ;  /* 0x0000001914007986 */ /* 0x0041e4000c101906 */
.L_x_7:
[----:B------:R-:W-:Y:S05]  /*05a0*/  BSYNC.RECONVERGENT B0 ;  /* 0x0000000000007941 */ /* 0x000fea0003800200 */
.L_x_6:
        /* <DEDUP_REMOVED lines=14> */
.L_x_9:
[----:B------:R-:W-:Y:S05]  /*0690*/  BSYNC.RECONVERGENT B0 ;  /* 0x0000000000007941 */ /* 0x000fea0003800200 */
.L_x_8:
[----:B------:R-:W-:Y:S01]  /*06a0*/  IADD3 R8, PT, PT, R8, 0x4, RZ ;  /* 0x0000000408087810 */ /* 0x000fe20007ffe0ff */
[----:B------:R-:W-:Y:S01]  /*06b0*/  UIADD3 UR4, UPT, UPT, UR4, 0x4, URZ ;  /* 0x0000000404047890 */ /* 0x000fe2000fffe0ff */
[----:B------:R-:W-:Y:S01]  /*06c0*/  IMAD R9, R4, 0x4, R9 ;  /* 0x0000000404097824 */ /* 0x000fe200078e0209 */
[C---:B------:R-:W-:Y:S01]  /*06d0*/  LEA R10, R23.reuse, R10, 0x2 ;  /* 0x0000000a170a7211 */ /* 0x040fe200078e10ff */
[C---:B------:R-:W-:Y:S01]  /*06e0*/  IMAD R12, R23.reuse, 0x4, R12 ;  /* 0x00000004170c7824 */ /* 0x040fe200078e020c */
[----:B------:R-:W-:Y:S01]  /*06f0*/  ISETP.NE.AND P1, PT, R8, RZ, PT ;  /* 0x000000ff0800720c */ /* 0x000fe20003f25270 */
[C---:B------:R-:W-:Y:S01]  /*0700*/  IMAD R6, R23.reuse, 0x4, R6 ;  /* 0x0000000417067824 */ /* 0x040fe200078e0206 */
[C---:B------:R-:W-:Y:S02]  /*0710*/  LEA R11, R4.reuse, R11, 0x2 ;  /* 0x0000000b040b7211 */ /* 0x040fe400078e10ff */
[----:B------:R-:W-:Y:S02]  /*0720*/  LEA R13, R4, R13, 0x2 ;  /* 0x0000000d040d7211 */ /* 0x000fe400078e10ff */
[----:B------:R-:W-:-:S02]  /*0730*/  LEA R22, R23, R22, 0x2 ;  /* 0x0000001617167211 */ /* 0x000fc400078e10ff */
[----:B------:R-:W-:-:S05]  /*0740*/  LEA R7, R4, R7, 0x2 ;  /* 0x0000000704077211 */ /* 0x000fca00078e10ff */
[----:B------:R-:W-:Y:S05]  /*0750*/  @P1 BRA `(.L_x_10) ;  /* 0xfffffff800e41947 */ /* 0x000fea000383ffff */
.L_x_0:
[----:B------:R-:W-:-:S13]  /*0760*/  ISETP.NE.AND P1, PT, R3, RZ, PT ;  /* 0x000000ff0300720c */ /* 0x000fda0003f25270 */
[----:B-1----:R-:W-:Y:S05]  /*0770*/  @!P1 EXIT ;  /* 0x000000000000994d */ /* 0x002fea0003800000 */
[----:B------:R-:W1:Y:S01]  /*0780*/  LDCU UR4, c[0x0][0x38c] ;  /* 0x00007180ff0477ac */ /* 0x000e620008000800 */
[----:B------:R-:W0:Y:S01]  /*0790*/  LDC R14, c[0x0][0x38c] ;  /* 0x0000e300ff0e7b82 */ /* 0x000e220000000800 */
[----:B------:R-:W-:Y:S01]  /*07a0*/  IADD3 R4, PT, PT, -R3, RZ, RZ ;  /* 0x000000ff03047210 */ /* 0x000fe20007ffe1ff */
[----:B------:R-:W5:Y:S01]  /*07b0*/  LDCU UR8, c[0x0][0x3a4] ;  /* 0x00007480ff0877ac */ /* 0x000f620008000800 */
[----:B------:R-:W2:Y:S05]  /*07c0*/  LDCU UR5, c[0x0][0x390] ;  /* 0x00007200ff0577ac */ /* 0x000eaa0008000800 */
[----:B------:R-:W0:Y:S01]  /*07d0*/  LDC R16, c[0x0][0x3a4] ;  /* 0x0000e900ff107b82 */ /* 0x000e220000000800 */
[----:B------:R-:W3:Y:S01]  /*07e0*/  LDCU UR9, c[0x0][0x3a8] ;  /* 0x00007500ff0977ac */ /* 0x000ee20008000800 */
[----:B------:R-:W0:Y:S06]  /*07f0*/  LDCU UR13, c[0x0][0x3a8] ;  /* 0x00007500ff0d77ac */ /* 0x000e2c0008000800 */
[----:B------:R-:W0:Y:S01]  /*0800*/  LDC.64 R8, c[0x0][0x380] ;  /* 0x0000e000ff087b82 */ /* 0x000e220000000a00 */
[C-C-:B-1----:R-:W-:Y:S01]  /*0810*/  IMAD R11, R5.reuse, UR4, R2.reuse ;  /* 0x00000004050b7c24 */ /* 0x142fe2000f8e0202 */
[----:B------:R-:W1:Y:S01]  /*0820*/  LDCU UR12, c[0x0][0x390] ;  /* 0x00007200ff0c77ac */ /* 0x000e620008000800 */
[----:B-----5:R-:W-:Y:S01]  /*0830*/  IMAD R13, R5, UR8, R2 ;  /* 0x00000008050d7c24 */ /* 0x020fe2000f8e0202 */
[----:B------:R-:W0:Y:S04]  /*0840*/  LDCU.64 UR10, c[0x0][0x3a0] ;  /* 0x00007400ff0a77ac */ /* 0x000e280008000a00 */
[----:B------:R-:W0:Y:S01]  /*0850*/  LDC.64 R6, c[0x0][0x398] ;  /* 0x0000e600ff067b82 */ /* 0x000e220000000a00 */
[----:B--2---:R-:W-:-:S02]  /*0860*/  IMAD R3, R11, UR5, R0 ;  /* 0x000000050b037c24 */ /* 0x004fc4000f8e0200 */
[----:B---3--:R-:W-:-:S07]  /*0870*/  IMAD R15, R13, UR9, R0 ;  /* 0x000000090d0f7c24 */ /* 0x008fce000f8e0200 */
.L_x_13:
[----:B------:R-:W-:Y:S01]  /*0880*/  IADD3 R4, PT, PT, R4, 0x1, RZ ;  /* 0x0000000104047810 */ /* 0x000fe20007ffe0ff */
[----:B------:R-:W-:Y:S03]  /*0890*/  BSSY.RECONVERGENT B0, `(.L_x_11) ;  /* 0x000000e000007945 */ /* 0x000fe60003800200 */
[----:B------:R-:W-:Y:S01]  /*08a0*/  ISETP.NE.AND P2, PT, R4, RZ, PT ;  /* 0x000000ff0400720c */ /* 0x000fe20003f45270 */
[----:B--23--:R-:W-:-:S12]  /*08b0*/  @!P0 BRA `(.L_x_12) ;  /* 0x00000000002c8947 */ /* 0x00cfd80003800000 */
[----:B0-----:R-:W-:-:S04]  /*08c0*/  ISETP.GE.AND P1, PT, R2, UR11, PT ;  /* 0x0000000b02007c0c */ /* 0x001fc8000bf26270 */
[----:B------:R-:W-:-:S04]  /*08d0*/  ISETP.LT.AND P1, PT, R5, UR10, !P1 ;  /* 0x0000000a05007c0c */ /* 0x000fc8000cf21270 */
[----:B------:R-:W-:-:S13]  /*08e0*/  ISETP.LT.AND P1, PT, R0, UR13, P1 ;  /* 0x0000000d00007c0c */ /* 0x000fda0008f21270 */
[----:B------:R-:W0:Y:S02]  /*08f0*/  @!P1 LDC.64 R10, c[0x0][0x380] ;  /* 0x0000e000ff0a9b82 */ /* 0x000e240000000a00 */
[----:B0-----:R-:W-:-:S05]  /*0900*/  @!P1 IMAD.WIDE R10, R3, 0x4, R10 ;  /* 0x00000004030a9825 */ /* 0x001fca00078e020a */
[----:B------:R2:W-:Y:S01]  /*0910*/  @!P1 STG.E desc[UR6][R10.64], RZ ;  /* 0x000000ff0a009986 */ /* 0x0005e2000c101906 */
[----:B------:R-:W-:Y:S05]  /*0920*/  @!P1 BRA `(.L_x_12) ;  /* 0x0000000000109947 */ /* 0x000fea0003800000 */
[----:B--2---:R-:W-:-:S06]  /*0930*/  IMAD.WIDE R10, R15, 0x4, R6 ;  /* 0x000000040f0a7825 */ /* 0x004fcc00078e0206 */
[----:B------:R-:W2:Y:S01]  /*0940*/  LDG.E R11, desc[UR6][R10.64] ;  /* 0x000000060a0b7981 */ /* 0x000ea2000c1e1900 */
[----:B------:R-:W-:-:S05]  /*0950*/  IMAD.WIDE R12, R3, 0x4, R8 ;  /* 0x00000004030c7825 */ /* 0x000fca00078e0208 */
[----:B--2---:R3:W-:Y:S02]  /*0960*/  STG.E desc[UR6][R12.64], R11 ;  /* 0x0000000b0c007986 */ /* 0x0047e4000c101906 */
.L_x_12:
[----:B01----:R-:W-:Y:S05]  /*0970*/  BSYNC.RECONVERGENT B0 ;  /* 0x0000000000007941 */ /* 0x003fea0003800200 */
.L_x_11:
[----:B------:R-:W-:Y:S01]  /*0980*/  IADD3 R5, PT, PT, R5, 0x1, RZ ;  /* 0x0000000105057810 */ /* 0x000fe20007ffe0ff */
[----:B------:R-:W-:Y:S02]  /*0990*/  IMAD R3, R14, UR12, R3 ;  /* 0x0000000c0e037c24 */ /* 0x000fe4000f8e0203 */
[----:B------:R-:W-:Y:S01]  /*09a0*/  IMAD R15, R16, UR13, R15 ;  /* 0x0000000d100f7c24 */ /* 0x000fe2000f8e020f */
[----:B------:R-:W-:Y:S06]  /*09b0*/  @P2 BRA `(.L_x_13) ;  /* 0xfffffffc00b02947 */ /* 0x000fec000383ffff */
[----:B------:R-:W-:Y:S05]  /*09c0*/  EXIT ;  /* 0x000000000000794d */ /* 0x000fea0003800000 */
.L_x_14:
[----:B------:R-:W-:-:S00]  /*09d0*/  BRA `(.L_x_14) ;  /* 0xfffffffc00fc7947 */ /* 0x000fc0000383ffff */
[----:B------:R-:W-:-:S00]  /*09e0*/  NOP ;  /* 0x0000000000007918 */ /* 0x000fc00000000000 */
        /* <DEDUP_REMOVED lines=9> */
.L_x_15:


//--------------------- .nv.shared.reserved.0     --------------------------
	.section	.nv.shared.reserved.0,"aw",@nobits
	.weak		__nv_reservedSMEM_offset_0_alias
	.size		__nv_reservedSMEM_offset_0_alias, 0, 64
	.other		__nv_reservedSMEM_offset_0_alias,@"STO_CUDA_RESERVED_SHARED STV_DEFAULT"
__nv_reservedSMEM_offset_0_alias:
	.zero		0
	.zero		64


//--------------------- .nv.constant0._Z7copypadPfiiiS_iii --------------------------
	.section	.nv.constant0._Z7copypadPfiiiS_iii,"a",@progbits
	.sectionflags	@""
	.align	4
.nv.constant0._Z7copypadPfiiiS_iii:
	.zero		940


//--------------------- SYMBOLS --------------------------

	.type		.nv.reservedSmem.offset0,@object
	.size		.nv.reservedSmem.offset0,0x4
